	.headerflags	@"EF_CUDA_TEXMODE_UNIFIED EF_CUDA_64BIT_ADDRESS EF_CUDA_SM86 EF_CUDA_VIRTUAL_SM(EF_CUDA_SM86)"
	.elftype	@"ET_EXEC"


//--------------------- .nv.info                  --------------------------
	.section	.nv.info,"",@"SHT_CUDA_INFO"
	.align	4


	//----- nvinfo : EIATTR_REGCOUNT
	.align		4
        /*0000*/ 	.byte	0x04, 0x2f
        /*0002*/ 	.short	(.L_1 - .L_0)
	.align		4
.L_0:
        /*0004*/ 	.word	index@(triton_)
        /*0008*/ 	.word	0x00000018


	//----- nvinfo : EIATTR_MIN_STACK_SIZE
	.align		4
.L_1:
        /*000c*/ 	.byte	0x04, 0x12
        /*000e*/ 	.short	(.L_3 - .L_2)
	.align		4
.L_2:
        /*0010*/ 	.word	index@(triton_)
        /*0014*/ 	.word	0x00000000


	//----- nvinfo : EIATTR_FRAME_SIZE
	.align		4
.L_3:
        /*0018*/ 	.byte	0x04, 0x11
        /*001a*/ 	.short	(.L_5 - .L_4)
	.align		4
.L_4:
        /*001c*/ 	.word	index@(triton_)
        /*0020*/ 	.word	0x00000000


	//----- nvinfo : EIATTR_MIN_STACK_SIZE
	.align		4
.L_5:
        /*0024*/ 	.byte	0x04, 0x12
        /*0026*/ 	.short	(.L_7 - .L_6)
	.align		4
.L_6:
        /*0028*/ 	.word	index@(triton_)
        /*002c*/ 	.word	0x00000000
.L_7:


//--------------------- .nv.info.triton_          --------------------------
	.section	.nv.info.triton_,"",@"SHT_CUDA_INFO"
	.sectionflags	@""
	.align	4


	//----- nvinfo : EIATTR_CUDA_API_VERSION
	.align		4
        /*0000*/ 	.byte	0x04, 0x37
        /*0002*/ 	.short	(.L_9 - .L_8)
.L_8:
        /*0004*/ 	.word	0x0000007c


	//----- nvinfo : EIATTR_SW2861232_WAR
	.align		4
.L_9:
        /*0008*/ 	.byte	0x01, 0x35
	.zero		2


	//----- nvinfo : EIATTR_PARAM_CBANK
	.align		4
        /*000c*/ 	.byte	0x04, 0x0a
        /*000e*/ 	.short	(.L_11 - .L_10)
	.align		4
.L_10:
        /*0010*/ 	.word	index@(.nv.constant0.triton_)
        /*0014*/ 	.short	0x0160
        /*0016*/ 	.short	0x0058


	//----- nvinfo : EIATTR_CBANK_PARAM_SIZE
	.align		4
.L_11:
        /*0018*/ 	.byte	0x03, 0x19
        /*001a*/ 	.short	0x0058


	//----- nvinfo : EIATTR_KPARAM_INFO
	.align		4
        /*001c*/ 	.byte	0x04, 0x17
        /*001e*/ 	.short	(.L_13 - .L_12)
.L_12:
        /*0020*/ 	.word	0x00000000
        /*0024*/ 	.short	0x000a
        /*0026*/ 	.short	0x0050
        /*0028*/ 	.byte	0x00, 0xf4, 0x21, 0x00


	//----- nvinfo : EIATTR_KPARAM_INFO
	.align		4
.L_13:
        /*002c*/ 	.byte	0x04, 0x17
        /*002e*/ 	.short	(.L_15 - .L_14)
.L_14:
        /*0030*/ 	.word	0x00000000
        /*0034*/ 	.short	0x0009
        /*0036*/ 	.short	0x0048
        /*0038*/ 	.byte	0x00, 0xf0, 0x11, 0x00


	//----- nvinfo : EIATTR_KPARAM_INFO
	.align		4
.L_15:
        /*003c*/ 	.byte	0x04, 0x17
        /*003e*/ 	.short	(.L_17 - .L_16)
.L_16:
        /*0040*/ 	.word	0x00000000
        /*0044*/ 	.short	0x0008
        /*0046*/ 	.short	0x0040
        /*0048*/ 	.byte	0x00, 0xf4, 0x21, 0x00


	//----- nvinfo : EIATTR_KPARAM_INFO
	.align		4
.L_17:
        /*004c*/ 	.byte	0x04, 0x17
        /*004e*/ 	.short	(.L_19 - .L_18)
.L_18:
        /*0050*/ 	.word	0x00000000
        /*0054*/ 	.short	0x0007
        /*0056*/ 	.short	0x0038
        /*0058*/ 	.byte	0x00, 0xf4, 0x21, 0x00


	//----- nvinfo : EIATTR_KPARAM_INFO
	.align		4
.L_19:
        /*005c*/ 	.byte	0x04, 0x17
        /*005e*/ 	.short	(.L_21 - .L_20)
.L_20:
        /*0060*/ 	.word	0x00000000
        /*0064*/ 	.short	0x0006
        /*0066*/ 	.short	0x0030
        /*0068*/ 	.byte	0x00, 0xf4, 0x21, 0x00


	//----- nvinfo : EIATTR_KPARAM_INFO
	.align		4
.L_21:
        /*006c*/ 	.byte	0x04, 0x17
        /*006e*/ 	.short	(.L_23 - .L_22)
.L_22:
        /*0070*/ 	.word	0x00000000
        /*0074*/ 	.short	0x0005
        /*0076*/ 	.short	0x0028
        /*0078*/ 	.byte	0x00, 0xf4, 0x21, 0x00


	//----- nvinfo : EIATTR_KPARAM_INFO
	.align		4
.L_23:
        /*007c*/ 	.byte	0x04, 0x17
        /*007e*/ 	.short	(.L_25 - .L_24)
.L_24:
        /*0080*/ 	.word	0x00000000
        /*0084*/ 	.short	0x0004
        /*0086*/ 	.short	0x0020
        /*0088*/ 	.byte	0x00, 0xf4, 0x21, 0x00


	//----- nvinfo : EIATTR_KPARAM_INFO
	.align		4
.L_25:
        /*008c*/ 	.byte	0x04, 0x17
        /*008e*/ 	.short	(.L_27 - .L_26)
.L_26:
        /*0090*/ 	.word	0x00000000
        /*0094*/ 	.short	0x0003
        /*0096*/ 	.short	0x0018
        /*0098*/ 	.byte	0x00, 0xf4, 0x21, 0x00


	//----- nvinfo : EIATTR_KPARAM_INFO
	.align		4
.L_27:
        /*009c*/ 	.byte	0x04, 0x17
        /*009e*/ 	.short	(.L_29 - .L_28)
.L_28:
        /*00a0*/ 	.word	0x00000000
        /*00a4*/ 	.short	0x0002
        /*00a6*/ 	.short	0x0010
        /*00a8*/ 	.byte	0x00, 0xf4, 0x21, 0x00


	//----- nvinfo : EIATTR_KPARAM_INFO
	.align		4
.L_29:
        /*00ac*/ 	.byte	0x04, 0x17
        /*00ae*/ 	.short	(.L_31 - .L_30)
.L_30:
        /*00b0*/ 	.word	0x00000000
        /*00b4*/ 	.short	0x0001
        /*00b6*/ 	.short	0x0008
        /*00b8*/ 	.byte	0x00, 0xf4, 0x21, 0x00


	//----- nvinfo : EIATTR_KPARAM_INFO
	.align		4
.L_31:
        /*00bc*/ 	.byte	0x04, 0x17
        /*00be*/ 	.short	(.L_33 - .L_32)
.L_32:
        /*00c0*/ 	.word	0x00000000
        /*00c4*/ 	.short	0x0000
        /*00c6*/ 	.short	0x0000
        /*00c8*/ 	.byte	0x00, 0xf4, 0x21, 0x00


	//----- nvinfo : EIATTR_MAXREG_COUNT
	.align		4
.L_33:
        /*00cc*/ 	.byte	0x03, 0x1b
        /*00ce*/ 	.short	0x0080


	//----- nvinfo : EIATTR_EXIT_INSTR_OFFSETS
	.align		4
        /*00d0*/ 	.byte	0x04, 0x1c
        /*00d2*/ 	.short	(.L_35 - .L_34)


	//   ....[0]....
.L_34:
        /*00d4*/ 	.word	0x00000370


	//   ....[1]....
        /*00d8*/ 	.word	0x000003b0


	//----- nvinfo : EIATTR_REQNTID
	.align		4
.L_35:
        /*00dc*/ 	.byte	0x04, 0x10
        /*00de*/ 	.short	(.L_37 - .L_36)
.L_36:
        /*00e0*/ 	.word	0x00000200
        /*00e4*/ 	.word	0x00000001
        /*00e8*/ 	.word	0x00000001
.L_37:


//--------------------- .nv.callgraph             --------------------------
	.section	.nv.callgraph,"",@"SHT_CUDA_CALLGRAPH"
	.align	4
	.sectionentsize	8
	.align		4
        /*0000*/ 	.word	0x00000000
	.align		4
        /*0004*/ 	.word	0xffffffff
	.align		4
        /*0008*/ 	.word	0x00000000
	.align		4
        /*000c*/ 	.word	0xfffffffe
	.align		4
        /*0010*/ 	.word	0x00000000
	.align		4
        /*0014*/ 	.word	0xfffffffd
	.align		4
        /*0018*/ 	.word	0x00000000
	.align		4
        /*001c*/ 	.word	0xfffffffc


//--------------------- .nv.rel.action            --------------------------
	.section	.nv.rel.action,"",@"SHT_CUDA_RELOCINFO"
	.align	8
	.sectionentsize	8
        /*0000*/ 	.byte	0x73, 0x00, 0x00, 0x00, 0x00, 0x00, 0x00, 0x00, 0x00, 0x00, 0x00, 0x11, 0x25, 0x00, 0x05, 0x36


//--------------------- .nv.constant0.triton_     --------------------------
	.section	.nv.constant0.triton_,"a",@progbits
	.sectionflags	@""
	.align	4
.nv.constant0.triton_:
	.zero		440


//--------------------- .text.triton_             --------------------------
	.section	.text.triton_,"ax",@progbits
	.sectioninfo	@"SHI_REGISTERS=24"
	.align	128
        .global         triton_
        .type           triton_,@function
        .size           triton_,(.L_x_1 - triton_)
        .other          triton_,@"STO_CUDA_ENTRY STV_DEFAULT"
triton_:
.text.triton_:
[----:B------:R-:W-:Y:S02]  /*0000*/  IMAD.MOV.U32 R1, RZ, RZ, c[0x0][0x28] ;  /* 0x00000a00ff017624 */ /* 0x000fe400078e00ff */
[----:B------:R-:W0:Y:S01]  /*0010*/  S2R R19, SR_TID.X ;  /* 0x0000000000137919 */ /* 0x000e220000002100 */
[----:B------:R-:W-:-:S03]  /*0020*/  ULDC.64 UR4, c[0x0][0x118] ;  /* 0x0000460000047ab9 */ /* 0x000fc60000000a00 */
[----:B------:R-:W1:Y:S01]  /*0030*/  S2R R3, SR_CTAID.X ;  /* 0x0000000000037919 */ /* 0x000e620000002500 */
[----:B0-----:R-:W-:-:S05]  /*0040*/  LOP3.LUT R0, R19, 0xff, RZ, 0xc0, !PT ;  /* 0x000000ff13007812 */ /* 0x001fca00078ec0ff */
[----:B-1----:R-:W-:Y:S01]  /*0050*/  IMAD R0, R3, 0x100, R0 ;  /* 0x0000010003007824 */ /* 0x002fe200078e0200 */
[----:B------:R-:W-:-:S03]  /*0060*/  MOV R3, 0x2 ;  /* 0x0000000200037802 */ /* 0x000fc60000000f00 */
[----:B------:R-:W-:-:S05]  /*0070*/  IMAD.HI R2, R0, 0x2aaaaaab, RZ ;  /* 0x2aaaaaab00027827 */ /* 0x000fca00078e02ff */
[----:B------:R-:W-:-:S04]  /*0080*/  SHF.R.U32.HI R5, RZ, 0x1f, R2 ;  /* 0x0000001fff057819 */ /* 0x000fc80000011602 */
[----:B------:R-:W-:-:S05]  /*0090*/  LEA.HI.SX32 R2, R2, R5, 0x17 ;  /* 0x0000000502027211 */ /* 0x000fca00078fbaff */
[----:B------:R-:W-:-:S04]  /*00a0*/  IMAD.WIDE R4, R2, R3, c[0x0][0x180] ;  /* 0x0000600002047625 */ /* 0x000fc800078e0203 */
[C---:B------:R-:W-:Y:S01]  /*00b0*/  IMAD.WIDE R6, R2.reuse, R3, c[0x0][0x188] ;  /* 0x0000620002067625 */ /* 0x040fe200078e0203 */
[----:B------:R0:W2:Y:S04]  /*00c0*/  LDG.E.EL.U16 R17, [R4.64] ;  /* 0x0000000404117981 */ /* 0x0000a8000c2e1500 */
[----:B------:R1:W3:Y:S01]  /*00d0*/  LDG.E.EL.U16 R18, [R6.64] ;  /* 0x0000000406127981 */ /* 0x0002e2000c2e1500 */
[----:B------:R-:W-:Y:S02]  /*00e0*/  IMAD R2, R2, -0xc00, R0 ;  /* 0xfffff40002027824 */ /* 0x000fe400078e0200 */
[----:B------:R-:W-:-:S03]  /*00f0*/  IMAD.MOV.U32 R21, RZ, RZ, 0x4 ;  /* 0x00000004ff157424 */ /* 0x000fc600078e00ff */
[----:B------:R-:W-:Y:S01]  /*0100*/  IADD3 R16, R2, 0x1800, RZ ;  /* 0x0000180002107810 */ /* 0x000fe20007ffe0ff */
[----:B------:R-:W-:-:S04]  /*0110*/  IMAD.WIDE R10, R0, R21, c[0x0][0x178] ;  /* 0x00005e00000a7625 */ /* 0x000fc800078e0215 */
[-C--:B------:R-:W-:Y:S02]  /*0120*/  IMAD.WIDE R12, R2, R3.reuse, c[0x0][0x190] ;  /* 0x00006400020c7625 */ /* 0x080fe400078e0203 */
[----:B------:R-:W4:Y:S02]  /*0130*/  LDG.E R10, [R10.64] ;  /* 0x000000040a0a7981 */ /* 0x000f24000c1e1900 */
[-C--:B------:R-:W-:Y:S02]  /*0140*/  IMAD.WIDE.U32 R8, R16, R3.reuse, c[0x0][0x170] ;  /* 0x00005c0010087625 */ /* 0x080fe400078e0003 */
[----:B------:R-:W5:Y:S02]  /*0150*/  LDG.E.EL.U16 R12, [R12.64] ;  /* 0x000000040c0c7981 */ /* 0x000f64000c2e1500 */
[-C--:B------:R-:W-:Y:S02]  /*0160*/  IMAD.WIDE R14, R2, R3.reuse, c[0x0][0x198] ;  /* 0x00006600020e7625 */ /* 0x080fe400078e0203 */
[----:B------:R-:W4:Y:S02]  /*0170*/  LDG.E.EL.U16 R8, [R8.64] ;  /* 0x0000000408087981 */ /* 0x000f24000c2e1500 */
[----:B0-----:R-:W-:-:S02]  /*0180*/  IMAD.WIDE R4, R0, R3, c[0x0][0x160] ;  /* 0x0000580000047625 */ /* 0x001fc400078e0203 */
[----:B------:R-:W4:Y:S02]  /*0190*/  LDG.E.EL.U16 R14, [R14.64] ;  /* 0x000000040e0e7981 */ /* 0x000f24000c2e1500 */
[----:B-1----:R-:W-:Y:S02]  /*01a0*/  IMAD.WIDE.U32 R6, R16, R21, c[0x0][0x168] ;  /* 0x00005a0010067625 */ /* 0x002fe400078e0015 */
[----:B------:R0:W4:Y:S04]  /*01b0*/  LDG.E.U16 R4, [R4.64] ;  /* 0x0000000404047981 */ /* 0x000128000c1e1500 */
[----:B------:R1:W4:Y:S01]  /*01c0*/  LDG.E.EL R6, [R6.64] ;  /* 0x0000000406067981 */ /* 0x000322000c2e1900 */
[----:B--2---:R-:W-:-:S04]  /*01d0*/  SHF.L.U32 R2, R17, 0x10, RZ ;  /* 0x0000001011027819 */ /* 0x004fc800000006ff */
[----:B------:R-:W-:Y:S01]  /*01e0*/  FSETP.GE.AND P0, PT, R2, RZ, PT ;  /* 0x000000ff0200720b */ /* 0x000fe20003f06000 */
[----:B---3--:R-:W-:-:S03]  /*01f0*/  IMAD.U32 R2, R18, 0x10000, RZ ;  /* 0x0001000012027824 */ /* 0x008fc600078e00ff */
[----:B------:R-:W-:Y:S02]  /*0200*/  SEL R17, R17, RZ, !P0 ;  /* 0x000000ff11117207 */ /* 0x000fe40004000000 */
[----:B------:R-:W-:Y:S02]  /*0210*/  FSETP.GTU.AND P0, PT, R2, RZ, PT ;  /* 0x000000ff0200720b */ /* 0x000fe40003f0c000 */
[----:B------:R-:W-:Y:S02]  /*0220*/  SHF.L.U32 R17, R17, 0x10, RZ ;  /* 0x0000001011117819 */ /* 0x000fe400000006ff */
[----:B------:R-:W-:-:S03]  /*0230*/  SEL R18, R18, RZ, P0 ;  /* 0x000000ff12127207 */ /* 0x000fc60000000000 */
[----:B------:R-:W-:Y:S02]  /*0240*/  FADD R17, RZ, -R17 ;  /* 0x80000011ff117221 */ /* 0x000fe40000000000 */
[----:B------:R-:W-:-:S05]  /*0250*/  IMAD.U32 R18, R18, 0x10000, RZ ;  /* 0x0001000012127824 */ /* 0x000fca00078e00ff */
[C---:B------:R-:W-:Y:S02]  /*0260*/  FSETP.GT.AND P0, PT, R17.reuse, R18, PT ;  /* 0x000000121100720b */ /* 0x040fe40003f04000 */
[----:B------:R-:W-:-:S11]  /*0270*/  FSETP.NAN.AND P1, PT, R17, R17, PT ;  /* 0x000000111100720b */ /* 0x000fd60003f28000 */
[----:B------:R-:W-:-:S05]  /*0280*/  @!P0 FSEL R17, R17, R18, P1 ;  /* 0x0000001211118208 */ /* 0x000fca0000800000 */
[----:B------:R-:W-:-:S05]  /*0290*/  FMUL R17, R17, 0.0078740157186985015869 ;  /* 0x3c01020411117820 */ /* 0x000fca0000400000 */
[C---:B------:R-:W-:Y:S02]  /*02a0*/  FSETP.GT.AND P0, PT, R17.reuse, 9.9999997473787516356e-06, PT ;  /* 0x3727c5ac1100780b */ /* 0x040fe40003f04000 */
[----:B------:R-:W-:Y:S02]  /*02b0*/  FSETP.NAN.AND P1, PT, R17, R17, PT ;  /* 0x000000111100720b */ /* 0x000fe40003f28000 */
[----:B----4-:R-:W-:Y:S01]  /*02c0*/  I2FP.F32.S32 R10, R10 ;  /* 0x0000000a000a7245 */ /* 0x010fe20000201400 */
[----:B-1----:R-:W-:Y:S01]  /*02d0*/  IMAD.U32 R7, R14, 0x10000, RZ ;  /* 0x000100000e077824 */ /* 0x002fe200078e00ff */
[----:B-----5:R-:W-:-:S07]  /*02e0*/  SHF.L.U32 R12, R12, 0x10, RZ ;  /* 0x000000100c0c7819 */ /* 0x020fce00000006ff */
[----:B------:R-:W-:Y:S02]  /*02f0*/  @!P0 FSEL R17, R17, 9.9999997473787516356e-06, P1 ;  /* 0x3727c5ac11118808 */ /* 0x000fe40000800000 */
[----:B------:R-:W-:Y:S02]  /*0300*/  LOP3.LUT P0, RZ, R19, 0x100, RZ, 0xc0, !PT ;  /* 0x0000010013ff7812 */ /* 0x000fe4000780c0ff */
[----:B0-----:R-:W-:Y:S01]  /*0310*/  SHF.L.U32 R5, R8, 0x10, RZ ;  /* 0x0000001008057819 */ /* 0x001fe200000006ff */
[----:B------:R-:W-:Y:S01]  /*0320*/  FMUL R17, R10, R17 ;  /* 0x000000110a117220 */ /* 0x000fe20000400000 */
[----:B------:R-:W-:-:S03]  /*0330*/  SHF.L.U32 R4, R4, 0x10, RZ ;  /* 0x0000001004047819 */ /* 0x000fc600000006ff */
[----:B------:R-:W-:Y:S01]  /*0340*/  FFMA R7, R12, R17, R7 ;  /* 0x000000110c077223 */ /* 0x000fe20000000007 */
[----:B------:R-:W-:-:S04]  /*0350*/  FADD R5, R6, R5 ;  /* 0x0000000506057221 */ /* 0x000fc80000000000 */
[----:B------:R-:W-:Y:S01]  /*0360*/  FFMA R4, R7, R5, R4 ;  /* 0x0000000507047223 */ /* 0x000fe20000000004 */
[----:B------:R-:W-:Y:S06]  /*0370*/  @P0 EXIT ;  /* 0x000000000000094d */ /* 0x000fec0003800000 */
[----:B------:R-:W-:Y:S01]  /*0380*/  F2FP.BF16.PACK_AB R4, RZ, R4 ;  /* 0x00000004ff04723e */ /* 0x000fe200000010ff */
[----:B------:R-:W-:-:S05]  /*0390*/  IMAD.WIDE R2, R0, R3, c[0x0][0x1a0] ;  /* 0x0000680000027625 */ /* 0x000fca00078e0203 */
[----:B------:R-:W-:Y:S01]  /*03a0*/  STG.E.U16 [R2.64], R4 ;  /* 0x0000000402007986 */ /* 0x000fe2000c101504 */
[----:B------:R-:W-:Y:S05]  /*03b0*/  EXIT ;  /* 0x000000000000794d */ /* 0x000fea0003800000 */
.L_x_0:
[----:B------:R-:W-:-:S00]  /*03c0*/  BRA `(.L_x_0) ;  /* 0xfffffff000007947 */ /* 0x000fc0000383ffff */
[----:B------:R-:W-:-:S00]  /*03d0*/  NOP ;  /* 0x0000000000007918 */ /* 0x000fc00000000000 */
        /* <DEDUP_REMOVED lines=10> */
.L_x_1:
